	.headerflags	@"EF_CUDA_TEXMODE_UNIFIED EF_CUDA_64BIT_ADDRESS EF_CUDA_SM89 EF_CUDA_VIRTUAL_SM(EF_CUDA_SM89)"
	.elftype	@"ET_EXEC"


//--------------------- .nv.info                  --------------------------
	.section	.nv.info,"",@"SHT_CUDA_INFO"
	.align	4


	//----- nvinfo : EIATTR_REGCOUNT
	.align		4
        /*0000*/ 	.byte	0x04, 0x2f
        /*0002*/ 	.short	(.L_2 - .L_1)
	.align		4
.L_1:
        /*0004*/ 	.word	index@(triton__0d1d2d3d4d5d6d78de)
        /*0008*/ 	.word	0x0000001a


	//----- nvinfo : EIATTR_MAX_STACK_SIZE
	.align		4
.L_2:
        /*000c*/ 	.byte	0x04, 0x23
        /*000e*/ 	.short	(.L_4 - .L_3)
	.align		4
.L_3:
        /*0010*/ 	.word	index@(triton__0d1d2d3d4d5d6d78de)
        /*0014*/ 	.word	0x00000000


	//----- nvinfo : EIATTR_MIN_STACK_SIZE
	.align		4
.L_4:
        /*0018*/ 	.byte	0x04, 0x12
        /*001a*/ 	.short	(.L_6 - .L_5)
	.align		4
.L_5:
        /*001c*/ 	.word	index@(triton__0d1d2d3d4d5d6d78de)
        /*0020*/ 	.word	0x00000000


	//----- nvinfo : EIATTR_FRAME_SIZE
	.align		4
.L_6:
        /*0024*/ 	.byte	0x04, 0x11
        /*0026*/ 	.short	(.L_8 - .L_7)
	.align		4
.L_7:
        /*0028*/ 	.word	index@(triton__0d1d2d3d4d5d6d78de)
        /*002c*/ 	.word	0x00000000
.L_8:


//--------------------- .nv.info.triton__0d1d2d3d4d5d6d78de --------------------------
	.section	.nv.info.triton__0d1d2d3d4d5d6d78de,"",@"SHT_CUDA_INFO"
	.align	4


	//----- nvinfo : EIATTR_CUDA_API_VERSION
	.align		4
        /*0000*/ 	.byte	0x04, 0x37
        /*0002*/ 	.short	(.L_10 - .L_9)
.L_9:
        /*0004*/ 	.word	0x0000007b


	//----- nvinfo : EIATTR_PARAM_CBANK
	.align		4
.L_10:
        /*0008*/ 	.byte	0x04, 0x0a
        /*000a*/ 	.short	(.L_12 - .L_11)
	.align		4
.L_11:
        /*000c*/ 	.word	index@(.nv.constant0.triton__0d1d2d3d4d5d6d78de)
        /*0010*/ 	.short	0x0160
        /*0012*/ 	.short	0x0040


	//----- nvinfo : EIATTR_CBANK_PARAM_SIZE
	.align		4
.L_12:
        /*0014*/ 	.byte	0x03, 0x19
        /*0016*/ 	.short	0x0040


	//----- nvinfo : EIATTR_KPARAM_INFO
	.align		4
        /*0018*/ 	.byte	0x04, 0x17
        /*001a*/ 	.short	(.L_14 - .L_13)
.L_13:
        /*001c*/ 	.word	0x00000000
        /*0020*/ 	.short	0x0008
        /*0022*/ 	.short	0x003c
        /*0024*/ 	.byte	0x00, 0xf0, 0x11, 0x00


	//----- nvinfo : EIATTR_KPARAM_INFO
	.align		4
.L_14:
        /*0028*/ 	.byte	0x04, 0x17
        /*002a*/ 	.short	(.L_16 - .L_15)
.L_15:
        /*002c*/ 	.word	0x00000000
        /*0030*/ 	.short	0x0007
        /*0032*/ 	.short	0x0038
        /*0034*/ 	.byte	0x00, 0xf0, 0x11, 0x00


	//----- nvinfo : EIATTR_KPARAM_INFO
	.align		4
.L_16:
        /*0038*/ 	.byte	0x04, 0x17
        /*003a*/ 	.short	(.L_18 - .L_17)
.L_17:
        /*003c*/ 	.word	0x00000000
        /*0040*/ 	.short	0x0006
        /*0042*/ 	.short	0x0030
        /*0044*/ 	.byte	0x00, 0xf0, 0x21, 0x00


	//----- nvinfo : EIATTR_KPARAM_INFO
	.align		4
.L_18:
        /*0048*/ 	.byte	0x04, 0x17
        /*004a*/ 	.short	(.L_20 - .L_19)
.L_19:
        /*004c*/ 	.word	0x00000000
        /*0050*/ 	.short	0x0005
        /*0052*/ 	.short	0x0028
        /*0054*/ 	.byte	0x00, 0xf0, 0x21, 0x00


	//----- nvinfo : EIATTR_KPARAM_INFO
	.align		4
.L_20:
        /*0058*/ 	.byte	0x04, 0x17
        /*005a*/ 	.short	(.L_22 - .L_21)
.L_21:
        /*005c*/ 	.word	0x00000000
        /*0060*/ 	.short	0x0004
        /*0062*/ 	.short	0x0020
        /*0064*/ 	.byte	0x00, 0xf0, 0x21, 0x00


	//----- nvinfo : EIATTR_KPARAM_INFO
	.align		4
.L_22:
        /*0068*/ 	.byte	0x04, 0x17
        /*006a*/ 	.short	(.L_24 - .L_23)
.L_23:
        /*006c*/ 	.word	0x00000000
        /*0070*/ 	.short	0x0003
        /*0072*/ 	.short	0x0018
        /*0074*/ 	.byte	0x00, 0xf0, 0x21, 0x00


	//----- nvinfo : EIATTR_KPARAM_INFO
	.align		4
.L_24:
        /*0078*/ 	.byte	0x04, 0x17
        /*007a*/ 	.short	(.L_26 - .L_25)
.L_25:
        /*007c*/ 	.word	0x00000000
        /*0080*/ 	.short	0x0002
        /*0082*/ 	.short	0x0010
        /*0084*/ 	.byte	0x00, 0xf0, 0x21, 0x00


	//----- nvinfo : EIATTR_KPARAM_INFO
	.align		4
.L_26:
        /*0088*/ 	.byte	0x04, 0x17
        /*008a*/ 	.short	(.L_28 - .L_27)
.L_27:
        /*008c*/ 	.word	0x00000000
        /*0090*/ 	.short	0x0001
        /*0092*/ 	.short	0x0008
        /*0094*/ 	.byte	0x00, 0xf0, 0x21, 0x00


	//----- nvinfo : EIATTR_KPARAM_INFO
	.align		4
.L_28:
        /*0098*/ 	.byte	0x04, 0x17
        /*009a*/ 	.short	(.L_30 - .L_29)
.L_29:
        /*009c*/ 	.word	0x00000000
        /*00a0*/ 	.short	0x0000
        /*00a2*/ 	.short	0x0000
        /*00a4*/ 	.byte	0x00, 0xf0, 0x21, 0x00


	//----- nvinfo : EIATTR_MAXREG_COUNT
	.align		4
.L_30:
        /*00a8*/ 	.byte	0x03, 0x1b
        /*00aa*/ 	.short	0x00ff


	//----- nvinfo : EIATTR_COOP_GROUP_MASK_REGIDS
	.align		4
        /*00ac*/ 	.byte	0x04, 0x29
        /*00ae*/ 	.short	(.L_32 - .L_31)


	//   ....[0]....
.L_31:
        /*00b0*/ 	.word	0xffffffff


	//   ....[1]....
        /*00b4*/ 	.word	0xffffffff


	//   ....[2]....
        /*00b8*/ 	.word	0xffffffff


	//   ....[3]....
        /*00bc*/ 	.word	0xffffffff


	//   ....[4]....
        /*00c0*/ 	.word	0xffffffff


	//   ....[5]....
        /*00c4*/ 	.word	0xffffffff


	//   ....[6]....
        /*00c8*/ 	.word	0xffffffff


	//   ....[7]....
        /*00cc*/ 	.word	0xffffffff


	//   ....[8]....
        /*00d0*/ 	.word	0xffffffff


	//   ....[9]....
        /*00d4*/ 	.word	0xffffffff


	//   ....[10]....
        /*00d8*/ 	.word	0xffffffff


	//   ....[11]....
        /*00dc*/ 	.word	0xffffffff


	//   ....[12]....
        /*00e0*/ 	.word	0xffffffff


	//   ....[13]....
        /*00e4*/ 	.word	0xffffffff


	//----- nvinfo : EIATTR_COOP_GROUP_INSTR_OFFSETS
	.align		4
.L_32:
        /*00e8*/ 	.byte	0x04, 0x28
        /*00ea*/ 	.short	(.L_34 - .L_33)


	//   ....[0]....
.L_33:
        /*00ec*/ 	.word	0x00000400


	//   ....[1]....
        /*00f0*/ 	.word	0x00000420


	//   ....[2]....
        /*00f4*/ 	.word	0x00000440


	//   ....[3]....
        /*00f8*/ 	.word	0x00000480


	//   ....[4]....
        /*00fc*/ 	.word	0x000004b0


	//   ....[5]....
        /*0100*/ 	.word	0x00000550


	//   ....[6]....
        /*0104*/ 	.word	0x00000580


	//   ....[7]....
        /*0108*/ 	.word	0x00000680


	//   ....[8]....
        /*010c*/ 	.word	0x000006a0


	//   ....[9]....
        /*0110*/ 	.word	0x000006c0


	//   ....[10]....
        /*0114*/ 	.word	0x000006e0


	//   ....[11]....
        /*0118*/ 	.word	0x00000700


	//   ....[12]....
        /*011c*/ 	.word	0x00000760


	//   ....[13]....
        /*0120*/ 	.word	0x00000780


	//----- nvinfo : EIATTR_EXIT_INSTR_OFFSETS
	.align		4
.L_34:
        /*0124*/ 	.byte	0x04, 0x1c
        /*0126*/ 	.short	(.L_36 - .L_35)


	//   ....[0]....
.L_35:
        /*0128*/ 	.word	0x00000980


	//   ....[1]....
        /*012c*/ 	.word	0x000009a0


	//----- nvinfo : EIATTR_MAX_THREADS
	.align		4
.L_36:
        /*0130*/ 	.byte	0x04, 0x05
        /*0132*/ 	.short	(.L_38 - .L_37)
.L_37:
        /*0134*/ 	.word	0x00000080
        /*0138*/ 	.word	0x00000001
        /*013c*/ 	.word	0x00000001
.L_38:


//--------------------- .nv.rel.action            --------------------------
	.section	.nv.rel.action,"",@"SHT_CUDA_RELOCINFO"
	.align	8
	.sectionentsize	8
        /*0000*/ 	.byte	0x73, 0x00, 0x00, 0x00, 0x00, 0x00, 0x00, 0x00, 0x00, 0x00, 0x00, 0x11, 0x25, 0x00, 0x05, 0x36


//--------------------- .nv.constant0.triton__0d1d2d3d4d5d6d78de --------------------------
	.section	.nv.constant0.triton__0d1d2d3d4d5d6d78de,"a",@progbits
	.align	4
.nv.constant0.triton__0d1d2d3d4d5d6d78de:
	.zero		416


//--------------------- .text.triton__0d1d2d3d4d5d6d78de --------------------------
	.section	.text.triton__0d1d2d3d4d5d6d78de,"ax",@progbits
	.sectionflags	@"SHF_BARRIERS=1"
	.sectioninfo	@"SHI_REGISTERS=26"
	.align	128
        .global         triton__0d1d2d3d4d5d6d78de
        .type           triton__0d1d2d3d4d5d6d78de,@function
        .size           triton__0d1d2d3d4d5d6d78de,(.L_x_1 - triton__0d1d2d3d4d5d6d78de)
        .other          triton__0d1d2d3d4d5d6d78de,@"STO_CUDA_ENTRY STV_DEFAULT"
triton__0d1d2d3d4d5d6d78de:
.text.triton__0d1d2d3d4d5d6d78de:
[----:B------:R-:W-:-:S02]  /*0000*/  MOV R1, c[0x0][0x28] ;  /* 0x00000a0000017a02 */ /* 0x000fc40000000f00 */
[----:B------:R-:W0:Y:S01]  /*0010*/  S2R R6, SR_TID.X ;  /* 0x0000000000067919 */ /* 0x000e220000002100 */
[----:B------:R-:W-:Y:S01]  /*0020*/  MOV R7, 0x2 ;  /* 0x0000000200077802 */ /* 0x000fe20000000f00 */
[----:B------:R-:W-:Y:S01]  /*0030*/  CS2R R20, SRZ ;  /* 0x0000000000147805 */ /* 0x000fe2000001ff00 */
[----:B------:R-:W-:Y:S01]  /*0040*/  CS2R R22, SRZ ;  /* 0x0000000000167805 */ /* 0x000fe2000001ff00 */
[----:B------:R-:W1:Y:S01]  /*0050*/  S2R R3, SR_CTAID.X ;  /* 0x0000000000037919 */ /* 0x000e620000002500 */
[----:B------:R-:W-:Y:S01]  /*0060*/  ULDC.64 UR4, c[0x0][0x118] ;  /* 0x0000460000047ab9 */ /* 0x000fe20000000a00 */
[----:B0-----:R-:W-:-:S04]  /*0070*/  SHF.L.U32 R10, R6, 0x2, RZ ;  /* 0x00000002060a7819 */ /* 0x001fc800000006ff */
[----:B------:R-:W-:-:S04]  /*0080*/  LOP3.LUT R10, R10, 0x1fc, RZ, 0xc0, !PT ;  /* 0x000001fc0a0a7812 */ /* 0x000fc800078ec0ff */
[C---:B------:R-:W-:Y:S01]  /*0090*/  ISETP.GE.U32.AND P2, PT, R10.reuse, 0x140, PT ;  /* 0x000001400a00780c */ /* 0x040fe20003f46070 */
[C---:B-1----:R-:W-:Y:S02]  /*00a0*/  IMAD R8, R3.reuse, 0x140, R10 ;  /* 0x0000014003087824 */ /* 0x042fe400078e020a */
[----:B------:R-:W-:Y:S01]  /*00b0*/  IMAD.WIDE.U32 R14, R10, R7, c[0x0][0x168] ;  /* 0x00005a000a0e7625 */ /* 0x000fe200078e0007 */
[----:B------:R-:W-:-:S03]  /*00c0*/  ISETP.LT.AND P1, PT, R3, c[0x0][0x198], !P2 ;  /* 0x0000660003007a0c */ /* 0x000fc60005721270 */
[----:B------:R-:W-:Y:S01]  /*00d0*/  IMAD.WIDE R12, R8, R7, c[0x0][0x160] ;  /* 0x00005800080c7625 */ /* 0x000fe200078e0207 */
[----:B------:R-:W-:-:S05]  /*00e0*/  CS2R R4, SRZ ;  /* 0x0000000000047805 */ /* 0x000fca000001ff00 */
[----:B------:R-:W2:Y:S04]  /*00f0*/  @!P2 LDG.E.EL.64 R22, [R14.64] ;  /* 0x000000040e16a981 */ /* 0x000ea8000c2e1b00 */
[----:B------:R-:W3:Y:S01]  /*0100*/  @P1 LDG.E.64 R20, [R12.64] ;  /* 0x000000040c141981 */ /* 0x000ee2000c1e1b00 */
[----:B------:R-:W-:Y:S01]  /*0110*/  IMAD.WIDE R16, R8, R7, c[0x0][0x170] ;  /* 0x00005c0008107625 */ /* 0x000fe200078e0207 */
[----:B------:R-:W-:-:S04]  /*0120*/  CS2R R2, SRZ ;  /* 0x0000000000027805 */ /* 0x000fc8000001ff00 */
[----:B------:R-:W4:Y:S01]  /*0130*/  @P1 LDG.E.64 R4, [R16.64] ;  /* 0x0000000410041981 */ /* 0x000f22000c1e1b00 */
[----:B------:R-:W-:-:S05]  /*0140*/  IMAD.WIDE R18, R8, R7, c[0x0][0x178] ;  /* 0x00005e0008127625 */ /* 0x000fca00078e0207 */
[----:B------:R-:W5:Y:S01]  /*0150*/  @P1 LDG.E.64 R2, [R18.64] ;  /* 0x0000000412021981 */ /* 0x000f62000c1e1b00 */
[C---:B------:R-:W-:Y:S02]  /*0160*/  LOP3.LUT P3, RZ, R6.reuse, 0x1f, RZ, 0xc0, !PT ;  /* 0x0000001f06ff7812 */ /* 0x040fe4000786c0ff */
[----:B------:R-:W-:Y:S02]  /*0170*/  ISETP.GE.AND P4, PT, R6, 0x4, PT ;  /* 0x000000040600780c */ /* 0x000fe40003f86270 */
[----:B--2---:R-:W-:Y:S02]  /*0180*/  SEL R23, R23, RZ, !P2 ;  /* 0x000000ff17177207 */ /* 0x004fe40005000000 */
[----:B------:R-:W-:Y:S02]  /*0190*/  SEL R22, R22, RZ, !P2 ;  /* 0x000000ff16167207 */ /* 0x000fe40005000000 */
[----:B---3--:R-:W-:Y:S01]  /*01a0*/  SEL R21, R21, RZ, P1 ;  /* 0x000000ff15157207 */ /* 0x008fe20000800000 */
[----:B------:R-:W-:Y:S01]  /*01b0*/  HADD2.F32 R12, -RZ, R23.H1_H1 ;  /* 0x30000017ff0c7230 */ /* 0x000fe20000004100 */
[----:B------:R-:W-:Y:S01]  /*01c0*/  SEL R20, R20, RZ, P1 ;  /* 0x000000ff14147207 */ /* 0x000fe20000800000 */
[----:B------:R-:W-:-:S02]  /*01d0*/  HADD2.F32 R14, -RZ, R22.H1_H1 ;  /* 0x30000016ff0e7230 */ /* 0x000fc40000004100 */
[----:B------:R-:W-:Y:S01]  /*01e0*/  HADD2.F32 R13, -RZ, R21.H1_H1 ;  /* 0x30000015ff0d7230 */ /* 0x000fe20000004100 */
[----:B----4-:R-:W-:Y:S01]  /*01f0*/  SEL R16, R4, RZ, P1 ;  /* 0x000000ff04107207 */ /* 0x010fe20000800000 */
[----:B------:R-:W-:Y:S02]  /*0200*/  HADD2.F32 R11, -RZ, R20.H1_H1 ;  /* 0x30000014ff0b7230 */ /* 0x000fe40000004100 */
[----:B------:R-:W-:Y:S01]  /*0210*/  HADD2.F32 R15, -RZ, R22.H0_H0 ;  /* 0x20000016ff0f7230 */ /* 0x000fe20000004100 */
[----:B------:R-:W-:Y:S01]  /*0220*/  FADD R13, R13, R12 ;  /* 0x0000000c0d0d7221 */ /* 0x000fe20000000000 */
[----:B------:R-:W-:Y:S01]  /*0230*/  HADD2.F32 R12, -RZ, R20.H0_H0 ;  /* 0x20000014ff0c7230 */ /* 0x000fe20000004100 */
[----:B------:R-:W-:Y:S01]  /*0240*/  FADD R17, R11, R14 ;  /* 0x0000000e0b117221 */ /* 0x000fe20000000000 */
[----:B------:R-:W-:Y:S01]  /*0250*/  HADD2.F32 R14, -RZ, R16.H0_H0 ;  /* 0x20000010ff0e7230 */ /* 0x000fe20000004100 */
[----:B-----5:R-:W-:Y:S01]  /*0260*/  SEL R2, R2, RZ, P1 ;  /* 0x000000ff02027207 */ /* 0x020fe20000800000 */
[----:B------:R-:W-:Y:S01]  /*0270*/  HADD2.F32 R11, -RZ, R23.H0_H0 ;  /* 0x20000017ff0b7230 */ /* 0x000fe20000004100 */
[----:B------:R-:W-:Y:S01]  /*0280*/  FADD R15, R12, R15 ;  /* 0x0000000f0c0f7221 */ /* 0x000fe20000000000 */
[----:B------:R-:W-:-:S02]  /*0290*/  HADD2.F32 R4, -RZ, R21.H0_H0 ;  /* 0x20000015ff047230 */ /* 0x000fc40000004100 */
[----:B------:R-:W-:Y:S01]  /*02a0*/  HADD2.F32 R12, -RZ, R16.H1_H1 ;  /* 0x30000010ff0c7230 */ /* 0x000fe20000004100 */
[----:B------:R-:W-:Y:S01]  /*02b0*/  SEL R16, R5, RZ, P1 ;  /* 0x000000ff05107207 */ /* 0x000fe20000800000 */
[----:B------:R-:W-:Y:S01]  /*02c0*/  FFMA R15, R14, 0.125, R15 ;  /* 0x3e0000000e0f7823 */ /* 0x000fe2000000000f */
[----:B------:R-:W-:Y:S01]  /*02d0*/  FADD R11, R4, R11 ;  /* 0x0000000b040b7221 */ /* 0x000fe20000000000 */
[----:B------:R-:W-:Y:S01]  /*02e0*/  HADD2.F32 R5, -RZ, R2.H1_H1 ;  /* 0x30000002ff057230 */ /* 0x000fe20000004100 */
[----:B------:R-:W-:Y:S01]  /*02f0*/  FFMA R14, R12, 0.125, R17 ;  /* 0x3e0000000c0e7823 */ /* 0x000fe20000000011 */
[----:B------:R-:W-:Y:S01]  /*0300*/  HADD2.F32 R4, -RZ, R16.H0_H0 ;  /* 0x20000010ff047230 */ /* 0x000fe20000004100 */
[----:B------:R-:W-:Y:S01]  /*0310*/  SEL R17, R3, RZ, P1 ;  /* 0x000000ff03117207 */ /* 0x000fe20000800000 */
[----:B------:R-:W-:Y:S02]  /*0320*/  HADD2.F32 R12, -RZ, R2.H0_H0 ;  /* 0x20000002ff0c7230 */ /* 0x000fe40000004100 */
[----:B------:R-:W-:Y:S01]  /*0330*/  HADD2.F32 R2, -RZ, R16.H1_H1 ;  /* 0x30000010ff027230 */ /* 0x000fe20000004100 */
[----:B------:R-:W-:Y:S01]  /*0340*/  FFMA R4, R4, 0.125, R11 ;  /* 0x3e00000004047823 */ /* 0x000fe2000000000b */
[--C-:B------:R-:W-:Y:S01]  /*0350*/  HADD2.F32 R3, -RZ, R17.reuse.H0_H0 ;  /* 0x20000011ff037230 */ /* 0x100fe20000004100 */
[----:B------:R-:W-:Y:S01]  /*0360*/  FADD R11, R5, R14 ;  /* 0x0000000e050b7221 */ /* 0x000fe20000000000 */
[----:B------:R-:W-:Y:S01]  /*0370*/  FADD R12, R12, R15 ;  /* 0x0000000f0c0c7221 */ /* 0x000fe20000000000 */
[----:B------:R-:W-:Y:S01]  /*0380*/  FFMA R5, R2, 0.125, R13 ;  /* 0x3e00000002057823 */ /* 0x000fe2000000000d */
[----:B------:R-:W-:Y:S01]  /*0390*/  HADD2.F32 R14, -RZ, R17.H1_H1 ;  /* 0x30000011ff0e7230 */ /* 0x000fe20000004100 */
[----:B------:R-:W-:Y:S01]  /*03a0*/  FADD R13, R3, R4 ;  /* 0x00000004030d7221 */ /* 0x000fe20000000000 */
[----:B------:R-:W-:-:S03]  /*03b0*/  FADD R2, R11, R12 ;  /* 0x0000000c0b027221 */ /* 0x000fc60000000000 */
[----:B------:R-:W-:Y:S01]  /*03c0*/  FADD R14, R14, R5 ;  /* 0x000000050e0e7221 */ /* 0x000fe20000000000 */
[----:B------:R-:W-:-:S04]  /*03d0*/  FADD R3, R13, R2 ;  /* 0x000000020d037221 */ /* 0x000fc80000000000 */
[----:B------:R-:W-:-:S05]  /*03e0*/  FADD R3, R14, R3 ;  /* 0x000000030e037221 */ /* 0x000fca0000000000 */
[----:B------:R-:W-:-:S05]  /*03f0*/  FSEL R3, R3, RZ, P1 ;  /* 0x000000ff03037208 */ /* 0x000fca0000800000 */
[----:B------:R-:W0:Y:S02]  /*0400*/  SHFL.BFLY PT, R2, R3, 0x10, 0x1f ;  /* 0x0e001f0003027f89 */ /* 0x000e2400000e0000 */
[----:B0-----:R-:W-:-:S05]  /*0410*/  FADD R4, R3, R2 ;  /* 0x0000000203047221 */ /* 0x001fca0000000000 */
[----:B------:R-:W0:Y:S02]  /*0420*/  SHFL.BFLY PT, R5, R4, 0x8, 0x1f ;  /* 0x0d001f0004057f89 */ /* 0x000e2400000e0000 */
[----:B0-----:R-:W-:-:S05]  /*0430*/  FADD R5, R4, R5 ;  /* 0x0000000504057221 */ /* 0x001fca0000000000 */
[----:B------:R-:W0:Y:S02]  /*0440*/  SHFL.BFLY PT, R2, R5, 0x4, 0x1f ;  /* 0x0c801f0005027f89 */ /* 0x000e2400000e0000 */
[----:B0-----:R-:W-:Y:S02]  /*0450*/  FADD R16, R5, R2 ;  /* 0x0000000205107221 */ /* 0x001fe40000000000 */
[----:B------:R-:W-:Y:S01]  /*0460*/  CS2R R2, SRZ ;  /* 0x0000000000027805 */ /* 0x000fe2000001ff00 */
[----:B------:R-:W-:Y:S02]  /*0470*/  CS2R R4, SRZ ;  /* 0x0000000000047805 */ /* 0x000fe4000001ff00 */
[----:B------:R-:W0:Y:S02]  /*0480*/  SHFL.BFLY PT, R15, R16, 0x2, 0x1f ;  /* 0x0c401f00100f7f89 */ /* 0x000e2400000e0000 */
[----:B0-----:R-:W-:Y:S01]  /*0490*/  FADD R18, R16, R15 ;  /* 0x0000000f10127221 */ /* 0x001fe20000000000 */
[----:B------:R-:W-:-:S04]  /*04a0*/  IMAD.WIDE.U32 R16, R10, R7, c[0x0][0x180] ;  /* 0x000060000a107625 */ /* 0x000fc800078e0007 */
[----:B------:R-:W0:Y:S04]  /*04b0*/  SHFL.BFLY PT, R15, R18, 0x1, 0x1f ;  /* 0x0c201f00120f7f89 */ /* 0x000e2800000e0000 */
[----:B------:R1:W2:Y:S01]  /*04c0*/  @!P2 LDG.E.EL.64 R2, [R16.64] ;  /* 0x000000041002a981 */ /* 0x0002a2000c2e1b00 */
[----:B0-----:R-:W-:Y:S01]  /*04d0*/  FADD R20, R18, R15 ;  /* 0x0000000f12147221 */ /* 0x001fe20000000000 */
[----:B------:R-:W-:Y:S01]  /*04e0*/  SHF.R.U32.HI R15, RZ, 0x3, R6 ;  /* 0x00000003ff0f7819 */ /* 0x000fe20000011606 */
[----:B------:R-:W-:-:S03]  /*04f0*/  IMAD.WIDE.U32 R18, R10, R7, c[0x0][0x188] ;  /* 0x000062000a127625 */ /* 0x000fc600078e0007 */
[----:B------:R-:W-:Y:S02]  /*0500*/  LOP3.LUT R15, R15, 0xc, RZ, 0xc0, !PT ;  /* 0x0000000c0f0f7812 */ /* 0x000fe400078ec0ff */
[----:B------:R0:W3:Y:S04]  /*0510*/  @!P2 LDG.E.EL.64 R4, [R18.64] ;  /* 0x000000041204a981 */ /* 0x0000e8000c2e1b00 */
[----:B------:R-:W-:Y:S04]  /*0520*/  @!P3 STS [R15], R20 ;  /* 0x000000140f00b388 */ /* 0x000fe80000000800 */
[----:B------:R-:W-:Y:S06]  /*0530*/  BAR.SYNC 0x0 ;  /* 0x0000000000007b1d */ /* 0x000fec0000000000 */
[----:B------:R-:W4:Y:S04]  /*0540*/  @!P4 LDS R9, [R6.X4] ;  /* 0x000000000609c984 */ /* 0x000f280000004800 */
[----:B----4-:R-:W4:Y:S01]  /*0550*/  SHFL.BFLY PT, R10, R9, 0x2, 0x1f ;  /* 0x0c401f00090a7f89 */ /* 0x010f2200000e0000 */
[----:B------:R-:W-:Y:S01]  /*0560*/  LOP3.LUT P0, RZ, R6, 0x3, RZ, 0xc0, !PT ;  /* 0x0000000306ff7812 */ /* 0x000fe2000780c0ff */
[----:B----4-:R-:W-:-:S05]  /*0570*/  FADD R10, R9, R10 ;  /* 0x0000000a090a7221 */ /* 0x010fca0000000000 */
[----:B------:R-:W4:Y:S01]  /*0580*/  SHFL.BFLY PT, R21, R10, 0x1, 0x1f ;  /* 0x0c201f000a157f89 */ /* 0x000f2200000e0000 */
[----:B------:R-:W-:Y:S01]  /*0590*/  ISETP.LT.AND P0, PT, R6, 0x4, !P0 ;  /* 0x000000040600780c */ /* 0x000fe20004701270 */
[----:B----4-:R-:W-:-:S12]  /*05a0*/  FADD R21, R10, R21 ;  /* 0x000000150a157221 */ /* 0x010fd80000000000 */
[----:B------:R-:W-:Y:S04]  /*05b0*/  @P0 STS [R6.X4], R21 ;  /* 0x0000001506000388 */ /* 0x000fe80000004800 */
[----:B------:R-:W-:Y:S06]  /*05c0*/  BAR.SYNC 0x0 ;  /* 0x0000000000007b1d */ /* 0x000fec0000000000 */
[----:B-1----:R-:W1:Y:S02]  /*05d0*/  LDS R16, [RZ] ;  /* 0x00000000ff107984 */ /* 0x002e640000000800 */
[----:B-1----:R-:W-:-:S04]  /*05e0*/  FADD R16, RZ, R16 ;  /* 0x00000010ff107221 */ /* 0x002fc80000000000 */
[C---:B------:R-:W-:Y:S01]  /*05f0*/  FFMA R11, R16.reuse, -0.0031250000465661287308, R11 ;  /* 0xbb4ccccd100b7823 */ /* 0x040fe2000000000b */
[----:B------:R-:W-:-:S03]  /*0600*/  FFMA R12, R16, -0.0031250000465661287308, R12 ;  /* 0xbb4ccccd100c7823 */ /* 0x000fc6000000000c */
[----:B------:R-:W-:Y:S01]  /*0610*/  FMUL R9, R11, R11 ;  /* 0x0000000b0b097220 */ /* 0x000fe20000400000 */
[----:B------:R-:W-:-:S03]  /*0620*/  FFMA R13, R16, -0.0031250000465661287308, R13 ;  /* 0xbb4ccccd100d7823 */ /* 0x000fc6000000000d */
[----:B------:R-:W-:Y:S01]  /*0630*/  FFMA R10, R12, R12, R9 ;  /* 0x0000000c0c0a7223 */ /* 0x000fe20000000009 */
[----:B------:R-:W-:-:S03]  /*0640*/  FFMA R14, R16, -0.0031250000465661287308, R14 ;  /* 0xbb4ccccd100e7823 */ /* 0x000fc6000000000e */
[----:B------:R-:W-:-:S04]  /*0650*/  FFMA R9, R13, R13, R10 ;  /* 0x0000000d0d097223 */ /* 0x000fc8000000000a */
[----:B------:R-:W-:-:S05]  /*0660*/  FFMA R9, R14, R14, R9 ;  /* 0x0000000e0e097223 */ /* 0x000fca0000000009 */
[----:B------:R-:W-:-:S05]  /*0670*/  FSEL R9, R9, RZ, P1 ;  /* 0x000000ff09097208 */ /* 0x000fca0000800000 */
[----:B------:R-:W1:Y:S02]  /*0680*/  SHFL.BFLY PT, R10, R9, 0x10, 0x1f ;  /* 0x0e001f00090a7f89 */ /* 0x000e6400000e0000 */
[----:B-1----:R-:W-:-:S05]  /*0690*/  FADD R10, R9, R10 ;  /* 0x0000000a090a7221 */ /* 0x002fca0000000000 */
[----:B------:R-:W1:Y:S02]  /*06a0*/  SHFL.BFLY PT, R17, R10, 0x8, 0x1f ;  /* 0x0d001f000a117f89 */ /* 0x000e6400000e0000 */
[----:B-1----:R-:W-:-:S05]  /*06b0*/  FADD R17, R10, R17 ;  /* 0x000000110a117221 */ /* 0x002fca0000000000 */
[----:B------:R-:W1:Y:S02]  /*06c0*/  SHFL.BFLY PT, R16, R17, 0x4, 0x1f ;  /* 0x0c801f0011107f89 */ /* 0x000e6400000e0000 */
[----:B-1----:R-:W-:-:S05]  /*06d0*/  FADD R16, R17, R16 ;  /* 0x0000001011107221 */ /* 0x002fca0000000000 */
[----:B0-----:R-:W0:Y:S02]  /*06e0*/  SHFL.BFLY PT, R19, R16, 0x2, 0x1f ;  /* 0x0c401f0010137f89 */ /* 0x001e2400000e0000 */
[----:B0-----:R-:W-:-:S05]  /*06f0*/  FADD R19, R16, R19 ;  /* 0x0000001310137221 */ /* 0x001fca0000000000 */
[----:B------:R-:W0:Y:S02]  /*0700*/  SHFL.BFLY PT, R18, R19, 0x1, 0x1f ;  /* 0x0c201f0013127f89 */ /* 0x000e2400000e0000 */
[----:B0-----:R-:W-:Y:S02]  /*0710*/  FADD R18, R19, R18 ;  /* 0x0000001213127221 */ /* 0x001fe40000000000 */
[----:B------:R-:W-:Y:S06]  /*0720*/  BAR.SYNC 0x0 ;  /* 0x0000000000007b1d */ /* 0x000fec0000000000 */
[----:B------:R-:W-:Y:S04]  /*0730*/  @!P3 STS [R15], R18 ;  /* 0x000000120f00b388 */ /* 0x000fe80000000800 */
[----:B------:R-:W-:Y:S06]  /*0740*/  BAR.SYNC 0x0 ;  /* 0x0000000000007b1d */ /* 0x000fec0000000000 */
[----:B------:R-:W0:Y:S04]  /*0750*/  @!P4 LDS R0, [R6.X4] ;  /* 0x000000000600c984 */ /* 0x000e280000004800 */
[----:B0-----:R-:W0:Y:S02]  /*0760*/  SHFL.BFLY PT, R9, R0, 0x2, 0x1f ;  /* 0x0c401f0000097f89 */ /* 0x001e2400000e0000 */
[----:B0-----:R-:W-:-:S05]  /*0770*/  FADD R9, R0, R9 ;  /* 0x0000000900097221 */ /* 0x001fca0000000000 */
[----:B------:R-:W0:Y:S02]  /*0780*/  SHFL.BFLY PT, R10, R9, 0x1, 0x1f ;  /* 0x0c201f00090a7f89 */ /* 0x000e2400000e0000 */
[----:B0-----:R-:W-:-:S05]  /*0790*/  FADD R17, R9, R10 ;  /* 0x0000000a09117221 */ /* 0x001fca0000000000 */
[----:B------:R-:W-:Y:S04]  /*07a0*/  @P0 STS [R6.X4], R17 ;  /* 0x0000001106000388 */ /* 0x000fe80000004800 */
[----:B------:R-:W-:Y:S06]  /*07b0*/  BAR.SYNC 0x0 ;  /* 0x0000000000007b1d */ /* 0x000fec0000000000 */
[----:B------:R-:W0:Y:S01]  /*07c0*/  LDS R10, [RZ] ;  /* 0x00000000ff0a7984 */ /* 0x000e220000000800 */
[----:B------:R-:W-:-:S02]  /*07d0*/  MOV R19, 0x3b4ccccd ;  /* 0x3b4ccccd00137802 */ /* 0x000fc40000000f00 */
[----:B--2---:R-:W-:Y:S02]  /*07e0*/  SEL R0, R2, RZ, !P2 ;  /* 0x000000ff02007207 */ /* 0x004fe40005000000 */
[----:B------:R-:W-:Y:S02]  /*07f0*/  SEL R3, R3, RZ, !P2 ;  /* 0x000000ff03037207 */ /* 0x000fe40005000000 */
[----:B---3--:R-:W-:Y:S02]  /*0800*/  SEL R16, R4, RZ, !P2 ;  /* 0x000000ff04107207 */ /* 0x008fe40005000000 */
[----:B------:R-:W-:Y:S01]  /*0810*/  SEL R18, R5, RZ, !P2 ;  /* 0x000000ff05127207 */ /* 0x000fe20005000000 */
[--C-:B------:R-:W-:Y:S02]  /*0820*/  HADD2.F32 R2, -RZ, R0.reuse.H1_H1 ;  /* 0x30000000ff027230 */ /* 0x100fe40000004100 */
[----:B------:R-:W-:Y:S02]  /*0830*/  HADD2.F32 R4, -RZ, R0.H0_H0 ;  /* 0x20000000ff047230 */ /* 0x000fe40000004100 */
[----:B------:R-:W-:Y:S01]  /*0840*/  HADD2.F32 R9, -RZ, R3.H1_H1 ;  /* 0x30000003ff097230 */ /* 0x000fe20000004100 */
[----:B0-----:R-:W-:-:S04]  /*0850*/  FADD R10, RZ, R10 ;  /* 0x0000000aff0a7221 */ /* 0x001fc80000000000 */
[----:B------:R-:W-:-:S06]  /*0860*/  FFMA R10, R10, R19, 9.9999997473787516356e-06 ;  /* 0x3727c5ac0a0a7423 */ /* 0x000fcc0000000013 */
[----:B------:R-:W0:Y:S01]  /*0870*/  MUFU.RSQ R10, R10 ;  /* 0x0000000a000a7308 */ /* 0x000e220000001400 */
[----:B------:R-:W-:Y:S02]  /*0880*/  HADD2.F32 R15, -RZ, R3.H0_H0 ;  /* 0x20000003ff0f7230 */ /* 0x000fe40000004100 */
[--C-:B------:R-:W-:Y:S02]  /*0890*/  HADD2.F32 R0, -RZ, R16.reuse.H1_H1 ;  /* 0x30000010ff007230 */ /* 0x100fe40000004100 */
[----:B------:R-:W-:Y:S02]  /*08a0*/  HADD2.F32 R3, -RZ, R16.H0_H0 ;  /* 0x20000010ff037230 */ /* 0x000fe40000004100 */
[--C-:B------:R-:W-:Y:S02]  /*08b0*/  HADD2.F32 R5, -RZ, R18.reuse.H1_H1 ;  /* 0x30000012ff057230 */ /* 0x100fe40000004100 */
[----:B------:R-:W-:Y:S01]  /*08c0*/  HADD2.F32 R6, -RZ, R18.H0_H0 ;  /* 0x20000012ff067230 */ /* 0x000fe20000004100 */
[-C--:B0-----:R-:W-:Y:S01]  /*08d0*/  FMUL R12, R12, R10.reuse ;  /* 0x0000000a0c0c7220 */ /* 0x081fe20000400000 */
[-C--:B------:R-:W-:Y:S01]  /*08e0*/  FMUL R11, R11, R10.reuse ;  /* 0x0000000a0b0b7220 */ /* 0x080fe20000400000 */
[-C--:B------:R-:W-:Y:S01]  /*08f0*/  FMUL R13, R13, R10.reuse ;  /* 0x0000000a0d0d7220 */ /* 0x080fe20000400000 */
[----:B------:R-:W-:Y:S01]  /*0900*/  FMUL R10, R14, R10 ;  /* 0x0000000a0e0a7220 */ /* 0x000fe20000400000 */
[----:B------:R-:W-:Y:S01]  /*0910*/  FFMA R3, R12, R4, R3 ;  /* 0x000000040c037223 */ /* 0x000fe20000000003 */
[----:B------:R-:W-:Y:S01]  /*0920*/  FFMA R0, R11, R2, R0 ;  /* 0x000000020b007223 */ /* 0x000fe20000000000 */
[----:B------:R-:W-:Y:S01]  /*0930*/  FFMA R6, R13, R15, R6 ;  /* 0x0000000f0d067223 */ /* 0x000fe20000000006 */
[----:B------:R-:W-:Y:S01]  /*0940*/  FFMA R5, R10, R9, R5 ;  /* 0x000000090a057223 */ /* 0x000fe20000000005 */
[----:B------:R-:W-:-:S02]  /*0950*/  IMAD.WIDE R8, R8, R7, c[0x0][0x190] ;  /* 0x0000640008087625 */ /* 0x000fc400078e0207 */
[----:B------:R-:W-:Y:S02]  /*0960*/  F2FP.F16.F32.PACK_AB R4, R0, R3 ;  /* 0x000000030004723e */ /* 0x000fe400000000ff */
[----:B------:R-:W-:Y:S01]  /*0970*/  F2FP.F16.F32.PACK_AB R5, R5, R6 ;  /* 0x000000060505723e */ /* 0x000fe200000000ff */
[----:B------:R-:W-:Y:S06]  /*0980*/  @!P1 EXIT ;  /* 0x000000000000994d */ /* 0x000fec0003800000 */
[----:B------:R-:W-:Y:S01]  /*0990*/  STG.E.64 [R8.64], R4 ;  /* 0x0000000408007986 */ /* 0x000fe2000c101b04 */
[----:B------:R-:W-:Y:S05]  /*09a0*/  EXIT ;  /* 0x000000000000794d */ /* 0x000fea0003800000 */
.L_x_0:
[----:B------:R-:W-:-:S00]  /*09b0*/  BRA `(.L_x_0) ;  /* 0xfffffff000007947 */ /* 0x000fc0000383ffff */
[----:B------:R-:W-:-:S00]  /*09c0*/  NOP ;  /* 0x0000000000007918 */ /* 0x000fc00000000000 */
        /* <DEDUP_REMOVED lines=11> */
.L_x_1:


//--------------------- .nv.global.init           --------------------------
	.section	.nv.global.init,"aw",@progbits
.nv.global.init:
	.type		_$_str,@object
	.size		_$_str,(.L_0 - _$_str)
_$_str:
        /*0000*/ 	.byte	0x5f, 0x5f, 0x43, 0x55, 0x44, 0x41, 0x5f, 0x46, 0x54, 0x5a, 0x00
.L_0:


//--------------------- .nv.shared.triton__0d1d2d3d4d5d6d78de --------------------------
	.section	.nv.shared.triton__0d1d2d3d4d5d6d78de,"aw",@nobits
	.align	16
